	.headerflags	@"EF_CUDA_TEXMODE_UNIFIED EF_CUDA_64BIT_ADDRESS EF_CUDA_ACCELERATORS EF_CUDA_SM90 EF_CUDA_VIRTUAL_SM(EF_CUDA_SM90)"
	.elftype	@"ET_EXEC"


//--------------------- .nv.info                  --------------------------
	.section	.nv.info,"",@"SHT_CUDA_INFO"
	.align	4


	//----- nvinfo : EIATTR_REGCOUNT
	.align		4
        /*0000*/ 	.byte	0x04, 0x2f
        /*0002*/ 	.short	(.L_3 - .L_2)
	.align		4
.L_2:
        /*0004*/ 	.word	index@(triton_poi_fused_add_div_sqrt_18)
        /*0008*/ 	.word	0x00000020


	//----- nvinfo : EIATTR_MIN_STACK_SIZE
	.align		4
.L_3:
        /*000c*/ 	.byte	0x04, 0x12
        /*000e*/ 	.short	(.L_5 - .L_4)
	.align		4
.L_4:
        /*0010*/ 	.word	index@(triton_poi_fused_add_div_sqrt_18)
        /*0014*/ 	.word	0x00000000


	//----- nvinfo : EIATTR_FRAME_SIZE
	.align		4
.L_5:
        /*0018*/ 	.byte	0x04, 0x11
        /*001a*/ 	.short	(.L_7 - .L_6)
	.align		4
.L_6:
        /*001c*/ 	.word	index@(triton_poi_fused_add_div_sqrt_18)
        /*0020*/ 	.word	0x00000000


	//----- nvinfo : EIATTR_MIN_STACK_SIZE
	.align		4
.L_7:
        /*0024*/ 	.byte	0x04, 0x12
        /*0026*/ 	.short	(.L_9 - .L_8)
	.align		4
.L_8:
        /*0028*/ 	.word	index@(triton_poi_fused_add_div_sqrt_18)
        /*002c*/ 	.word	0x00000000
.L_9:


//--------------------- .nv.info.triton_poi_fused_add_div_sqrt_18 --------------------------
	.section	.nv.info.triton_poi_fused_add_div_sqrt_18,"",@"SHT_CUDA_INFO"
	.sectionflags	@""
	.align	4


	//----- nvinfo : EIATTR_CUDA_API_VERSION
	.align		4
        /*0000*/ 	.byte	0x04, 0x37
        /*0002*/ 	.short	(.L_11 - .L_10)
.L_10:
        /*0004*/ 	.word	0x0000007c


	//----- nvinfo : EIATTR_KPARAM_INFO
	.align		4
.L_11:
        /*0008*/ 	.byte	0x04, 0x17
        /*000a*/ 	.short	(.L_13 - .L_12)
.L_12:
        /*000c*/ 	.word	0x00000000
        /*0010*/ 	.short	0x0004
        /*0012*/ 	.short	0x001c
        /*0014*/ 	.byte	0x00, 0xf0, 0x11, 0x00


	//----- nvinfo : EIATTR_KPARAM_INFO
	.align		4
.L_13:
        /*0018*/ 	.byte	0x04, 0x17
        /*001a*/ 	.short	(.L_15 - .L_14)
.L_14:
        /*001c*/ 	.word	0x00000000
        /*0020*/ 	.short	0x0003
        /*0022*/ 	.short	0x0018
        /*0024*/ 	.byte	0x00, 0xf0, 0x11, 0x00


	//----- nvinfo : EIATTR_KPARAM_INFO
	.align		4
.L_15:
        /*0028*/ 	.byte	0x04, 0x17
        /*002a*/ 	.short	(.L_17 - .L_16)
.L_16:
        /*002c*/ 	.word	0x00000000
        /*0030*/ 	.short	0x0002
        /*0032*/ 	.short	0x0010
        /*0034*/ 	.byte	0x00, 0xf4, 0x21, 0x00


	//----- nvinfo : EIATTR_KPARAM_INFO
	.align		4
.L_17:
        /*0038*/ 	.byte	0x04, 0x17
        /*003a*/ 	.short	(.L_19 - .L_18)
.L_18:
        /*003c*/ 	.word	0x00000000
        /*0040*/ 	.short	0x0001
        /*0042*/ 	.short	0x0008
        /*0044*/ 	.byte	0x00, 0xf4, 0x21, 0x00


	//----- nvinfo : EIATTR_KPARAM_INFO
	.align		4
.L_19:
        /*0048*/ 	.byte	0x04, 0x17
        /*004a*/ 	.short	(.L_21 - .L_20)
.L_20:
        /*004c*/ 	.word	0x00000000
        /*0050*/ 	.short	0x0000
        /*0052*/ 	.short	0x0000
        /*0054*/ 	.byte	0x00, 0xf4, 0x21, 0x00


	//----- nvinfo : EIATTR_SPARSE_MMA_MASK
	.align		4
.L_21:
        /*0058*/ 	.byte	0x03, 0x50
        /*005a*/ 	.short	0x0000


	//----- nvinfo : EIATTR_MAXREG_COUNT
	.align		4
        /*005c*/ 	.byte	0x03, 0x1b
        /*005e*/ 	.short	0x00ff


	//----- nvinfo : EIATTR_EXIT_INSTR_OFFSETS
	.align		4
        /*0060*/ 	.byte	0x04, 0x1c
        /*0062*/ 	.short	(.L_23 - .L_22)


	//   ....[0]....
.L_22:
        /*0064*/ 	.word	0x00001180


	//   ....[1]....
        /*0068*/ 	.word	0x000011a0


	//----- nvinfo : EIATTR_REQNTID
	.align		4
.L_23:
        /*006c*/ 	.byte	0x04, 0x10
        /*006e*/ 	.short	(.L_25 - .L_24)
.L_24:
        /*0070*/ 	.word	0x00000100
        /*0074*/ 	.word	0x00000001
        /*0078*/ 	.word	0x00000001


	//----- nvinfo : EIATTR_CBANK_PARAM_SIZE
	.align		4
.L_25:
        /*007c*/ 	.byte	0x03, 0x19
        /*007e*/ 	.short	0x0020


	//----- nvinfo : EIATTR_PARAM_CBANK
	.align		4
        /*0080*/ 	.byte	0x04, 0x0a
        /*0082*/ 	.short	(.L_27 - .L_26)
	.align		4
.L_26:
        /*0084*/ 	.word	index@(.nv.constant0.triton_poi_fused_add_div_sqrt_18)
        /*0088*/ 	.short	0x0210
        /*008a*/ 	.short	0x0020


	//----- nvinfo : EIATTR_SW_WAR
	.align		4
.L_27:
        /*008c*/ 	.byte	0x04, 0x36
        /*008e*/ 	.short	(.L_29 - .L_28)
.L_28:
        /*0090*/ 	.word	0x00000008
.L_29:


//--------------------- .nv.callgraph             --------------------------
	.section	.nv.callgraph,"",@"SHT_CUDA_CALLGRAPH"
	.align	4
	.sectionentsize	8
	.align		4
        /*0000*/ 	.word	0x00000000
	.align		4
        /*0004*/ 	.word	0xffffffff
	.align		4
        /*0008*/ 	.word	0x00000000
	.align		4
        /*000c*/ 	.word	0xfffffffe
	.align		4
        /*0010*/ 	.word	0x00000000
	.align		4
        /*0014*/ 	.word	0xfffffffd
	.align		4
        /*0018*/ 	.word	0x00000000
	.align		4
        /*001c*/ 	.word	0xfffffffc


//--------------------- .nv.constant4             --------------------------
	.section	.nv.constant4,"a",@progbits
	.align	8
	.align		8
.nv.constant4:
        /*0000*/ 	.dword	_$_str
	.align		8
        /*0008*/ 	.dword	_$_str_$_2


//--------------------- .text.triton_poi_fused_add_div_sqrt_18 --------------------------
	.section	.text.triton_poi_fused_add_div_sqrt_18,"ax",@progbits
	.sectionflags	@"SHF_BARRIERS=1"
	.align	128
        .global         triton_poi_fused_add_div_sqrt_18
        .type           triton_poi_fused_add_div_sqrt_18,@function
        .size           triton_poi_fused_add_div_sqrt_18,(.L_x_1 - triton_poi_fused_add_div_sqrt_18)
        .other          triton_poi_fused_add_div_sqrt_18,@"STO_CUDA_ENTRY STV_DEFAULT"
triton_poi_fused_add_div_sqrt_18:
.text.triton_poi_fused_add_div_sqrt_18:
[----:B------:R-:W0:Y:S01]  /*0000*/  LDC R1, c[0x0][0x28] ;  /* 0x00000a00ff017b82 */ /* 0x000e220000000800 */
[----:B------:R-:W1:Y:S07]  /*0010*/  S2R R0, SR_CTAID.Y ;  /* 0x0000000000007919 */ /* 0x000e6e0000002600 */
[----:B------:R-:W2:Y:S01]  /*0020*/  S2UR UR5, SR_CgaCtaId ;  /* 0x00000000000579c3 */ /* 0x000ea20000008800 */
[----:B------:R-:W-:Y:S01]  /*0030*/  UMOV UR4, 0x400 ;  /* 0x0000040000047882 */ /* 0x000fe20000000000 */
[----:B------:R-:W-:Y:S01]  /*0040*/  ULDC.64 UR6, c[0x0][0x208] ;  /* 0x0000820000067ab9 */ /* 0x000fe20000000a00 */
[----:B------:R-:W3:Y:S01]  /*0050*/  S2R R8, SR_TID.X ;  /* 0x0000000000087919 */ /* 0x000ee20000002100 */
[----:B------:R-:W4:Y:S04]  /*0060*/  S2R R20, SR_CTAID.X ;  /* 0x0000000000147919 */ /* 0x000f280000002500 */
[----:B------:R-:W5:Y:S01]  /*0070*/  LDC.64 R28, c[0x0][0x210] ;  /* 0x00008400ff1c7b82 */ /* 0x000f620000000a00 */
[----:B--2---:R-:W-:Y:S01]  /*0080*/  UPRMT UR4, UR5, 0x654, UR4 ;  /* 0x0000065405047896 */ /* 0x004fe20008000004 */
[----:B-1----:R-:W-:Y:S01]  /*0090*/  IMAD.SHL.U32 R3, R0, 0x10, RZ ;  /* 0x0000001000037824 */ /* 0x002fe200078e00ff */
[----:B------:R-:W-:Y:S01]  /*00a0*/  SHF.R.S32.HI R0, RZ, 0x1b, R0 ;  /* 0x0000001bff007819 */ /* 0x000fe20000011400 */
[----:B---3--:R-:W-:-:S03]  /*00b0*/  IMAD.SHL.U32 R2, R8, 0x4, RZ ;  /* 0x0000000408027824 */ /* 0x008fc600078e00ff */
[----:B------:R-:W-:Y:S02]  /*00c0*/  SGXT R0, R0, 0x1 ;  /* 0x000000010000781a */ /* 0x000fe40000000200 */
[----:B------:R-:W-:Y:S02]  /*00d0*/  SHF.R.U32.HI R9, RZ, 0x2, R8 ;  /* 0x00000002ff097819 */ /* 0x000fe40000011608 */
[----:B------:R-:W-:Y:S02]  /*00e0*/  LOP3.LUT R5, R3, 0xc, R2, 0xf8, !PT ;  /* 0x0000000c03057812 */ /* 0x000fe400078ef802 */
[----:B------:R-:W-:Y:S02]  /*00f0*/  SGXT.U32 R9, R9, 0x6 ;  /* 0x000000060909781a */ /* 0x000fe40000000000 */
[----:B------:R-:W-:Y:S02]  /*0100*/  LEA.HI R6, R0, R5, RZ, 0x8 ;  /* 0x0000000500067211 */ /* 0x000fe400078f40ff */
[----:B----4-:R-:W-:-:S02]  /*0110*/  PRMT R11, R9, 0x6540, R20 ;  /* 0x00006540090b7816 */ /* 0x010fc40000000014 */
[C---:B------:R-:W-:Y:S01]  /*0120*/  LOP3.LUT R14, R6.reuse, 0xffffff00, RZ, 0xc0, !PT ;  /* 0xffffff00060e7812 */ /* 0x040fe200078ec0ff */
[----:B------:R-:W-:Y:S01]  /*0130*/  IMAD.SHL.U32 R7, R6, 0x100, RZ ;  /* 0x0000010006077824 */ /* 0x000fe200078e00ff */
[----:B------:R-:W-:Y:S02]  /*0140*/  SHF.L.U32 R6, R8, 0xa, RZ ;  /* 0x0000000a08067819 */ /* 0x000fe400000006ff */
[----:B------:R-:W-:Y:S02]  /*0150*/  SHF.R.U32.HI R4, RZ, 0x6, R8 ;  /* 0x00000006ff047819 */ /* 0x000fe40000011608 */
[----:B------:R-:W-:Y:S02]  /*0160*/  LOP3.LUT R7, R7, 0xffff0000, RZ, 0xc0, !PT ;  /* 0xffff000007077812 */ /* 0x000fe400078ec0ff */
[----:B------:R-:W-:Y:S02]  /*0170*/  LOP3.LUT R8, R6, 0xc00, RZ, 0xc0, !PT ;  /* 0x00000c0006087812 */ /* 0x000fe400078ec0ff */
[----:B------:R-:W-:-:S02]  /*0180*/  IADD3 R14, R7, R5, -R14 ;  /* 0x00000005070e7210 */ /* 0x000fc40007ffe80e */
[----:B------:R-:W-:Y:S02]  /*0190*/  CS2R R6, SRZ ;  /* 0x0000000000067805 */ /* 0x000fe4000001ff00 */
[C---:B------:R-:W-:Y:S02]  /*01a0*/  ISETP.GE.AND P0, PT, R11.reuse, 0x100, PT ;  /* 0x000001000b00780c */ /* 0x040fe40003f06270 */
[----:B------:R-:W-:Y:S01]  /*01b0*/  SGXT.U32 R4, R4, 0x2 ;  /* 0x000000020404781a */ /* 0x000fe20000000000 */
[----:B------:R-:W-:Y:S01]  /*01c0*/  IMAD R13, R11, 0x100, R14 ;  /* 0x000001000b0d7824 */ /* 0x000fe200078e020e */
[C---:B------:R-:W-:Y:S02]  /*01d0*/  LOP3.LUT R12, R8.reuse, 0x100, RZ, 0xfc, !PT ;  /* 0x00000100080c7812 */ /* 0x040fe400078efcff */
[----:B------:R-:W-:Y:S02]  /*01e0*/  LOP3.LUT R15, R8, 0x200, RZ, 0xfc, !PT ;  /* 0x00000200080f7812 */ /* 0x000fe400078efcff */
[----:B------:R-:W-:-:S02]  /*01f0*/  LOP3.LUT R3, R3, R4, RZ, 0xfc, !PT ;  /* 0x0000000403037212 */ /* 0x000fc400078efcff */
[----:B------:R-:W-:Y:S02]  /*0200*/  CS2R R4, SRZ ;  /* 0x0000000000047805 */ /* 0x000fe4000001ff00 */
[C---:B------:R-:W-:Y:S02]  /*0210*/  LOP3.LUT R9, R8.reuse, R9, RZ, 0xfc, !PT ;  /* 0x0000000908097212 */ /* 0x040fe400078efcff */
[C---:B------:R-:W-:Y:S02]  /*0220*/  LEA.HI R10, R8.reuse, UR4, RZ, 0x1a ;  /* 0x00000004080a7c11 */ /* 0x040fe4000f8fd0ff */
[----:B------:R-:W-:Y:S02]  /*0230*/  LOP3.LUT R16, R8, 0x300, RZ, 0xfc, !PT ;  /* 0x0000030008107812 */ /* 0x000fe400078efcff */
[----:B------:R-:W-:Y:S01]  /*0240*/  LEA.HI R26, R12, UR4, RZ, 0x1a ;  /* 0x000000040c1a7c11 */ /* 0x000fe2000f8fd0ff */
[----:B-----5:R-:W-:Y:S01]  /*0250*/  IMAD.WIDE R12, R13, 0x4, R28 ;  /* 0x000000040d0c7825 */ /* 0x020fe200078e021c */
[----:B------:R-:W-:-:S02]  /*0260*/  LEA.HI R8, R15, UR4, RZ, 0x1a ;  /* 0x000000040f087c11 */ /* 0x000fc4000f8fd0ff */
[----:B------:R-:W-:Y:S01]  /*0270*/  LOP3.LUT R15, R11, 0x40, RZ, 0xfc, !PT ;  /* 0x000000400b0f7812 */ /* 0x000fe200078efcff */
[C---:B------:R-:W-:Y:S01]  /*0280*/  IMAD R23, R9.reuse, 0x4, R10 ;  /* 0x0000000409177824 */ /* 0x040fe200078e020a */
[----:B------:R1:W2:Y:S01]  /*0290*/  @!P0 LDG.E.EL.128 R4, desc[UR6][R12.64] ;  /* 0x000000060c048981 */ /* 0x0002a2000c2e1d00 */
[----:B------:R-:W-:Y:S01]  /*02a0*/  LEA.HI R16, R16, UR4, RZ, 0x1a ;  /* 0x0000000410107c11 */ /* 0x000fe2000f8fd0ff */
[----:B------:R-:W-:Y:S01]  /*02b0*/  IMAD R26, R9, 0x4, R26 ;  /* 0x00000004091a7824 */ /* 0x000fe200078e021a */
[C---:B------:R-:W-:Y:S01]  /*02c0*/  ISETP.GE.AND P0, PT, R15.reuse, 0x100, PT ;  /* 0x000001000f00780c */ /* 0x040fe20003f06270 */
[----:B------:R-:W-:Y:S01]  /*02d0*/  IMAD R19, R15, 0x100, R14 ;  /* 0x000001000f137824 */ /* 0x000fe200078e020e */
[----:B------:R-:W-:Y:S01]  /*02e0*/  LOP3.LUT R15, R11, 0x80, RZ, 0xfc, !PT ;  /* 0x000000800b0f7812 */ /* 0x000fe200078efcff */
[----:B------:R-:W-:Y:S01]  /*02f0*/  IMAD R22, R9, 0x4, R16 ;  /* 0x0000000409167824 */ /* 0x000fe200078e0210 */
[----:B------:R-:W-:Y:S02]  /*0300*/  LOP3.LUT R17, R11, 0xc0, RZ, 0xfc, !PT ;  /* 0x000000c00b117812 */ /* 0x000fe400078efcff */
[----:B------:R-:W-:-:S02]  /*0310*/  ISETP.GE.AND P1, PT, R15, 0x100, PT ;  /* 0x000001000f00780c */ /* 0x000fc40003f26270 */
[----:B------:R-:W-:Y:S02]  /*0320*/  CS2R R10, SRZ ;  /* 0x00000000000a7805 */ /* 0x000fe4000001ff00 */
[----:B------:R-:W-:Y:S02]  /*0330*/  LEA R21, R9, R8, 0x2 ;  /* 0x0000000809157211 */ /* 0x000fe400078e10ff */
[----:B------:R-:W-:Y:S02]  /*0340*/  CS2R R8, SRZ ;  /* 0x0000000000087805 */ /* 0x000fe4000001ff00 */
[----:B------:R-:W-:Y:S01]  /*0350*/  LEA R25, R15, R14, 0x8 ;  /* 0x0000000e0f197211 */ /* 0x000fe200078e40ff */
[----:B------:R-:W-:Y:S01]  /*0360*/  IMAD.WIDE R18, R19, 0x4, R28 ;  /* 0x0000000413127825 */ /* 0x000fe200078e021c */
[C---:B------:R-:W-:Y:S02]  /*0370*/  ISETP.GE.AND P2, PT, R17.reuse, 0x100, PT ;  /* 0x000001001100780c */ /* 0x040fe40003f46270 */
[----:B-1----:R-:W-:Y:S01]  /*0380*/  CS2R R12, SRZ ;  /* 0x00000000000c7805 */ /* 0x002fe2000001ff00 */
[----:B------:R-:W-:Y:S01]  /*0390*/  IMAD R17, R17, 0x100, R14 ;  /* 0x0000010011117824 */ /* 0x000fe200078e020e */
[----:B------:R-:W-:Y:S01]  /*03a0*/  CS2R R14, SRZ ;  /* 0x00000000000e7805 */ /* 0x000fe2000001ff00 */
[--C-:B------:R-:W-:Y:S01]  /*03b0*/  IMAD.WIDE R24, R25, 0x4, R28.reuse ;  /* 0x0000000419187825 */ /* 0x100fe200078e021c */
[----:B------:R1:W3:Y:S03]  /*03c0*/  @!P0 LDG.E.EL.128 R8, desc[UR6][R18.64] ;  /* 0x0000000612088981 */ /* 0x0002e6000c2e1d00 */
[----:B------:R-:W-:Y:S01]  /*03d0*/  IMAD.WIDE R28, R17, 0x4, R28 ;  /* 0x00000004111c7825 */ /* 0x000fe200078e021c */
[----:B------:R-:W-:Y:S01]  /*03e0*/  CS2R R16, SRZ ;  /* 0x0000000000107805 */ /* 0x000fe2000001ff00 */
[----:B------:R4:W5:Y:S01]  /*03f0*/  @!P1 LDG.E.EL.128 R12, desc[UR6][R24.64] ;  /* 0x00000006180c9981 */ /* 0x000962000c2e1d00 */
[----:B-1----:R-:W-:Y:S01]  /*0400*/  CS2R R18, SRZ ;  /* 0x0000000000127805 */ /* 0x002fe2000001ff00 */
[----:B----4-:R-:W1:Y:S05]  /*0410*/  LDC.64 R24, c[0x0][0x218] ;  /* 0x00008600ff187b82 */ /* 0x010e6a0000000a00 */
[----:B------:R-:W4:Y:S01]  /*0420*/  @!P2 LDG.E.EL.128 R16, desc[UR6][R28.64] ;  /* 0x000000061c10a981 */ /* 0x000f22000c2e1d00 */
[----:B------:R-:W-:-:S04]  /*0430*/  LOP3.LUT R27, R2, 0xfc, RZ, 0xc0, !PT ;  /* 0x000000fc021b7812 */ /* 0x000fc800078ec0ff */
[----:B------:R-:W-:-:S04]  /*0440*/  PRMT R20, R27, 0x6540, R20 ;  /* 0x000065401b147816 */ /* 0x000fc80000000014 */
[----:B------:R-:W-:Y:S01]  /*0450*/  ISETP.GE.AND P0, PT, R20, 0x100, PT ;  /* 0x000001001400780c */ /* 0x000fe20003f06270 */
[----:B--2---:R2:W-:Y:S04]  /*0460*/  STS [R23], R4 ;  /* 0x0000000417007388 */ /* 0x0045e80000000800 */
[----:B------:R1:W-:Y:S04]  /*0470*/  STS [R26+0x400], R5 ;  /* 0x000400051a007388 */ /* 0x0003e80000000800 */
[----:B------:R-:W-:Y:S04]  /*0480*/  STS [R21+0x800], R6 ;  /* 0x0008000615007388 */ /* 0x000fe80000000800 */
[----:B------:R1:W-:Y:S04]  /*0490*/  STS [R22+0xc00], R7 ;  /* 0x000c000716007388 */ /* 0x0003e80000000800 */
[----:B---3--:R-:W-:Y:S04]  /*04a0*/  STS [R23+0x100], R8 ;  /* 0x0001000817007388 */ /* 0x008fe80000000800 */
[----:B------:R3:W-:Y:S04]  /*04b0*/  STS [R26+0x500], R9 ;  /* 0x000500091a007388 */ /* 0x0007e80000000800 */
[----:B------:R-:W-:Y:S04]  /*04c0*/  STS [R21+0x900], R10 ;  /* 0x0009000a15007388 */ /* 0x000fe80000000800 */
[----:B------:R-:W-:Y:S04]  /*04d0*/  STS [R22+0xd00], R11 ;  /* 0x000d000b16007388 */ /* 0x000fe80000000800 */
[----:B-----5:R-:W-:Y:S04]  /*04e0*/  STS [R23+0x200], R12 ;  /* 0x0002000c17007388 */ /* 0x020fe80000000800 */
[----:B------:R5:W-:Y:S04]  /*04f0*/  STS [R26+0x600], R13 ;  /* 0x0006000d1a007388 */ /* 0x000be80000000800 */
[----:B------:R-:W-:Y:S04]  /*0500*/  STS [R21+0xa00], R14 ;  /* 0x000a000e15007388 */ /* 0x000fe80000000800 */
[----:B------:R-:W-:Y:S04]  /*0510*/  STS [R22+0xe00], R15 ;  /* 0x000e000f16007388 */ /* 0x000fe80000000800 */
[----:B----4-:R4:W-:Y:S04]  /*0520*/  STS [R23+0x300], R16 ;  /* 0x0003001017007388 */ /* 0x0109e80000000800 */
[----:B------:R1:W-:Y:S04]  /*0530*/  STS [R26+0x700], R17 ;  /* 0x000700111a007388 */ /* 0x0003e80000000800 */
[----:B------:R3:W-:Y:S04]  /*0540*/  STS [R21+0xb00], R18 ;  /* 0x000b001215007388 */ /* 0x0007e80000000800 */
[----:B------:R3:W-:Y:S01]  /*0550*/  STS [R22+0xf00], R19 ;  /* 0x000f001316007388 */ /* 0x0007e20000000800 */
[----:B--2---:R-:W-:-:S04]  /*0560*/  LEA.HI R4, R0, R3, RZ, 0x8 ;  /* 0x0000000300047211 */ /* 0x004fc800078f40ff */
[----:B01----:R-:W-:Y:S02]  /*0570*/  LOP3.LUT R5, R4, 0xffffff00, RZ, 0xc0, !PT ;  /* 0xffffff0004057812 */ /* 0x003fe400078ec0ff */
[----:B------:R-:W-:-:S03]  /*0580*/  CS2R R6, SRZ ;  /* 0x0000000000067805 */ /* 0x000fc6000001ff00 */
[----:B---3--:R-:W-:Y:S01]  /*0590*/  IMAD.IADD R9, R20, 0x1, R5 ;  /* 0x0000000114097824 */ /* 0x008fe200078e0205 */
[----:B------:R-:W-:-:S03]  /*05a0*/  CS2R R4, SRZ ;  /* 0x0000000000047805 */ /* 0x000fc6000001ff00 */
[----:B-----5:R-:W-:Y:S01]  /*05b0*/  IMAD.WIDE R12, R9, 0x4, R24 ;  /* 0x00000004090c7825 */ /* 0x020fe200078e0218 */
[----:B------:R-:W-:Y:S06]  /*05c0*/  BAR.SYNC.DEFER_BLOCKING 0x0 ;  /* 0x0000000000007b1d */ /* 0x000fec0000010000 */
[----:B------:R0:W2:Y:S01]  /*05d0*/  @!P0 LDG.E.EL.128 R4, desc[UR6][R12.64] ;  /* 0x000000060c048981 */ /* 0x0000a2000c2e1d00 */
[----:B----4-:R-:W-:-:S04]  /*05e0*/  LOP3.LUT R23, R3, 0x4, RZ, 0xfc, !PT ;  /* 0x0000000403177812 */ /* 0x010fc800078efcff */
[----:B------:R-:W-:-:S04]  /*05f0*/  LEA.HI R8, R0, R23, RZ, 0x8 ;  /* 0x0000001700087211 */ /* 0x000fc800078f40ff */
[----:B------:R-:W-:-:S04]  /*0600*/  LOP3.LUT R9, R8, 0xffffff00, RZ, 0xc0, !PT ;  /* 0xffffff0008097812 */ /* 0x000fc800078ec0ff */
[----:B------:R-:W-:Y:S02]  /*0610*/  IADD3 R15, R20, R9, RZ ;  /* 0x00000009140f7210 */ /* 0x000fe40007ffe0ff */
[----:B------:R-:W-:Y:S02]  /*0620*/  CS2R R8, SRZ ;  /* 0x0000000000087805 */ /* 0x000fe4000001ff00 */
[----:B------:R-:W-:Y:S01]  /*0630*/  CS2R R10, SRZ ;  /* 0x00000000000a7805 */ /* 0x000fe2000001ff00 */
[----:B------:R-:W-:-:S05]  /*0640*/  IMAD.WIDE R16, R15, 0x4, R24 ;  /* 0x000000040f107825 */ /* 0x000fca00078e0218 */
[----:B------:R1:W3:Y:S01]  /*0650*/  @!P0 LDG.E.EL.128 R8, desc[UR6][R16.64] ;  /* 0x0000000610088981 */ /* 0x0002e2000c2e1d00 */
[----:B------:R-:W-:-:S04]  /*0660*/  LOP3.LUT R21, R3, 0x8, RZ, 0xfc, !PT ;  /* 0x0000000803157812 */ /* 0x000fc800078efcff */
[----:B0-----:R-:W-:-:S04]  /*0670*/  LEA.HI R12, R0, R21, RZ, 0x8 ;  /* 0x00000015000c7211 */ /* 0x001fc800078f40ff */
[----:B------:R-:W-:Y:S02]  /*0680*/  LOP3.LUT R13, R12, 0xffffff00, RZ, 0xc0, !PT ;  /* 0xffffff000c0d7812 */ /* 0x000fe400078ec0ff */
[----:B------:R-:W-:-:S03]  /*0690*/  CS2R R14, SRZ ;  /* 0x00000000000e7805 */ /* 0x000fc6000001ff00 */
[----:B------:R-:W-:Y:S01]  /*06a0*/  IMAD.IADD R19, R20, 0x1, R13 ;  /* 0x0000000114137824 */ /* 0x000fe200078e020d */
[----:B------:R-:W-:-:S03]  /*06b0*/  CS2R R12, SRZ ;  /* 0x00000000000c7805 */ /* 0x000fc6000001ff00 */
[----:B------:R-:W-:-:S05]  /*06c0*/  IMAD.WIDE R18, R19, 0x4, R24 ;  /* 0x0000000413127825 */ /* 0x000fca00078e0218 */
[----:B------:R0:W4:Y:S01]  /*06d0*/  @!P0 LDG.E.EL.128 R12, desc[UR6][R18.64] ;  /* 0x00000006120c8981 */ /* 0x000122000c2e1d00 */
[----:B-1----:R-:W-:-:S04]  /*06e0*/  SHF.R.U32.HI R17, RZ, 0x8, R2 ;  /* 0x00000008ff117819 */ /* 0x002fc80000011602 */
[----:B------:R-:W-:-:S04]  /*06f0*/  SGXT.U32 R17, R17, 0x2 ;  /* 0x000000021111781a */ /* 0x000fc80000000000 */
[----:B------:R-:W-:Y:S02]  /*0700*/  LOP3.LUT R16, R17, 0x3fc, R2, 0xf8, !PT ;  /* 0x000003fc11107812 */ /* 0x000fe400078ef802 */
[----:B------:R-:W-:Y:S02]  /*0710*/  LOP3.LUT R2, R2, 0x3fc, RZ, 0xc0, !PT ;  /* 0x000003fc02027812 */ /* 0x000fe400078ec0ff */
[----:B------:R-:W-:Y:S02]  /*0720*/  LEA R27, R17, UR4, 0x2 ;  /* 0x00000004111b7c11 */ /* 0x000fe4000f8e10ff */
[----:B------:R-:W-:-:S03]  /*0730*/  LEA R17, R16, UR4, 0x2 ;  /* 0x0000000410117c11 */ /* 0x000fc6000f8e10ff */
[----:B------:R-:W-:-:S03]  /*0740*/  IMAD R22, R2, 0x4, R27 ;  /* 0x0000000402167824 */ /* 0x000fc600078e021b */
[----:B------:R-:W1:Y:S04]  /*0750*/  LDS R17, [R17] ;  /* 0x0000000011117984 */ /* 0x000e680000000800 */
[----:B------:R-:W5:Y:S01]  /*0760*/  LDS R16, [R22+0x4] ;  /* 0x0000040016107984 */ /* 0x000f620000000800 */
[----:B------:R-:W-:-:S04]  /*0770*/  LOP3.LUT R29, R3, 0xc, RZ, 0xfc, !PT ;  /* 0x0000000c031d7812 */ /* 0x000fc800078efcff */
[----:B------:R-:W-:-:S04]  /*0780*/  LEA.HI R0, R0, R29, RZ, 0x8 ;  /* 0x0000001d00007211 */ /* 0x000fc800078f40ff */
[----:B0-----:R-:W-:Y:S02]  /*0790*/  LOP3.LUT R19, R0, 0xffffff00, RZ, 0xc0, !PT ;  /* 0xffffff0000137812 */ /* 0x001fe400078ec0ff */
[----:B------:R-:W0:Y:S02]  /*07a0*/  LDS R0, [R22+0x8] ;  /* 0x0000080016007984 */ /* 0x000e240000000800 */
[----:B------:R-:W-:-:S05]  /*07b0*/  IADD3 R19, R20, R19, RZ ;  /* 0x0000001314137210 */ /* 0x000fca0007ffe0ff */
[----:B------:R-:W-:Y:S01]  /*07c0*/  IMAD.WIDE R24, R19, 0x4, R24 ;  /* 0x0000000413187825 */ /* 0x000fe200078e0218 */
[----:B--2---:R-:W2:Y:S08]  /*07d0*/  MUFU.SQRT R4, R4 ;  /* 0x0000000400047308 */ /* 0x004eb00000002000 */
[----:B------:R-:W0:Y:S01]  /*07e0*/  MUFU.SQRT R5, R5 ;  /* 0x0000000500057308 */ /* 0x000e220000002000 */
[----:B--2---:R-:W-:Y:S01]  /*07f0*/  FADD R18, R4, 1.00000001335143196e-10 ;  /* 0x2edbe6ff04127421 */ /* 0x004fe20000000000 */
[----:B0-----:R-:W-:-:S04]  /*0800*/  FADD R26, R5, 1.00000001335143196e-10 ;  /* 0x2edbe6ff051a7421 */ /* 0x001fc80000000000 */
[----:B------:R-:W-:Y:S02]  /*0810*/  FSETP.GT.AND P1, PT, R18, 8.50705917302346158658e+37, PT ;  /* 0x7e8000001200780b */ /* 0x000fe40003f24000 */
[----:B------:R-:W-:-:S11]  /*0820*/  FSETP.GT.AND P2, PT, R26, 8.50705917302346158658e+37, PT ;  /* 0x7e8000001a00780b */ /* 0x000fd60003f44000 */
[----:B------:R-:W-:Y:S02]  /*0830*/  @P1 FMUL R18, R18, 0.25 ;  /* 0x3e80000012121820 */ /* 0x000fe40000400000 */
[----:B------:R-:W-:Y:S02]  /*0840*/  @P2 FMUL R26, R26, 0.25 ;  /* 0x3e8000001a1a2820 */ /* 0x000fe40000400000 */
[----:B------:R0:W2:Y:S08]  /*0850*/  MUFU.RCP R4, R18 ;  /* 0x0000001200047308 */ /* 0x0000b00000001000 */
[----:B------:R3:W4:Y:S01]  /*0860*/  MUFU.RCP R5, R26 ;  /* 0x0000001a00057308 */ /* 0x0007220000001000 */
[----:B-1----:R-:W-:Y:S01]  /*0870*/  @P1 FMUL R17, R17, 0.25 ;  /* 0x3e80000011111820 */ /* 0x002fe20000400000 */
[----:B-----5:R-:W-:Y:S01]  /*0880*/  @P2 FMUL R16, R16, 0.25 ;  /* 0x3e80000010102820 */ /* 0x020fe20000400000 */
[----:B0-----:R-:W-:-:S02]  /*0890*/  CS2R R18, SRZ ;  /* 0x0000000000127805 */ /* 0x001fc4000001ff00 */
[----:B--2---:R-:W-:-:S03]  /*08a0*/  FMUL R4, R4, R17 ;  /* 0x0000001104047220 */ /* 0x004fc60000400000 */
[----:B------:R-:W0:Y:S01]  /*08b0*/  MUFU.SQRT R6, R6 ;  /* 0x0000000600067308 */ /* 0x000e220000002000 */
[----:B---3--:R1:W2:Y:S01]  /*08c0*/  LDS R26, [R22+0xc] ;  /* 0x00000c00161a7984 */ /* 0x0082a20000000800 */
[----:B----4-:R-:W-:Y:S01]  /*08d0*/  FMUL R5, R5, R16 ;  /* 0x0000001005057220 */ /* 0x010fe20000400000 */
[----:B------:R-:W-:-:S06]  /*08e0*/  CS2R R16, SRZ ;  /* 0x0000000000107805 */ /* 0x000fcc000001ff00 */
[----:B------:R3:W4:Y:S01]  /*08f0*/  @!P0 LDG.E.EL.128 R16, desc[UR6][R24.64] ;  /* 0x0000000618108981 */ /* 0x000722000c2e1d00 */
[----:B0-----:R-:W-:-:S05]  /*0900*/  FADD R27, R6, 1.00000001335143196e-10 ;  /* 0x2edbe6ff061b7421 */ /* 0x001fca0000000000 */
[----:B------:R-:W-:-:S13]  /*0910*/  FSETP.GT.AND P1, PT, R27, 8.50705917302346158658e+37, PT ;  /* 0x7e8000001b00780b */ /* 0x000fda0003f24000 */
[----:B------:R-:W-:-:S06]  /*0920*/  @P1 FMUL R27, R27, 0.25 ;  /* 0x3e8000001b1b1820 */ /* 0x000fcc0000400000 */
[----:B------:R-:W0:Y:S01]  /*0930*/  MUFU.RCP R27, R27 ;  /* 0x0000001b001b7308 */ /* 0x000e220000001000 */
[----:B------:R-:W-:-:S07]  /*0940*/  @P1 FMUL R0, R0, 0.25 ;  /* 0x3e80000000001820 */ /* 0x000fce0000400000 */
[----:B------:R-:W5:Y:S01]  /*0950*/  MUFU.SQRT R7, R7 ;  /* 0x0000000700077308 */ /* 0x000f620000002000 */
[----:B0-----:R-:W-:Y:S01]  /*0960*/  FMUL R6, R27, R0 ;  /* 0x000000001b067220 */ /* 0x001fe20000400000 */
[----:B------:R-:W-:-:S04]  /*0970*/  LOP3.LUT R0, R2, 0x400, RZ, 0xfc, !PT ;  /* 0x0000040002007812 */ /* 0x000fc800078efcff */
[----:B------:R-:W-:-:S04]  /*0980*/  SHF.R.U32.HI R0, RZ, 0x6, R0 ;  /* 0x00000006ff007819 */ /* 0x000fc80000011600 */
[----:B------:R-:W-:Y:S01]  /*0990*/  LOP3.LUT R0, R0, 0x1c, RZ, 0xc0, !PT ;  /* 0x0000001c00007812 */ /* 0x000fe200078ec0ff */
[----:B-----5:R-:W-:Y:S01]  /*09a0*/  FADD R28, R7, 1.00000001335143196e-10 ;  /* 0x2edbe6ff071c7421 */ /* 0x020fe20000000000 */
[----:B------:R-:W1:Y:S03]  /*09b0*/  MUFU.SQRT R8, R8 ;  /* 0x0000000800087308 */ /* 0x000e660000002000 */
[----:B------:R-:W-:Y:S01]  /*09c0*/  VIADD R7, R0, UR4 ;  /* 0x0000000400077c36 */ /* 0x000fe20008000000 */
[----:B------:R-:W-:-:S03]  /*09d0*/  FSETP.GT.AND P2, PT, R28, 8.50705917302346158658e+37, PT ;  /* 0x7e8000001c00780b */ /* 0x000fc60003f44000 */
[----:B------:R-:W-:-:S05]  /*09e0*/  IMAD R0, R2, 0x4, R7 ;  /* 0x0000000402007824 */ /* 0x000fca00078e0207 */
[----:B---3--:R-:W0:Y:S01]  /*09f0*/  LDS R24, [R0+0x1000] ;  /* 0x0010000000187984 */ /* 0x008e220000000800 */
[----:B-1----:R-:W-:Y:S01]  /*0a00*/  FADD R22, R8, 1.00000001335143196e-10 ;  /* 0x2edbe6ff08167421 */ /* 0x002fe20000000000 */
[----:B------:R-:W-:Y:S03]  /*0a10*/  MUFU.SQRT R9, R9 ;  /* 0x0000000900097308 */ /* 0x000fe60000002000 */
[----:B------:R-:W-:Y:S01]  /*0a20*/  @P2 FMUL R28, R28, 0.25 ;  /* 0x3e8000001c1c2820 */ /* 0x000fe20000400000 */
[----:B--2---:R-:W-:Y:S01]  /*0a30*/  @P2 FMUL R26, R26, 0.25 ;  /* 0x3e8000001a1a2820 */ /* 0x004fe20000400000 */
[----:B------:R-:W-:Y:S01]  /*0a40*/  LDS R27, [R0+0x100c] ;  /* 0x00100c00001b7984 */ /* 0x000fe20000000800 */
[C---:B------:R-:W-:Y:S02]  /*0a50*/  FSETP.GT.AND P1, PT, R22.reuse, 8.50705917302346158658e+37, PT ;  /* 0x7e8000001600780b */ /* 0x040fe40003f24000 */
[----:B------:R-:W1:Y:S11]  /*0a60*/  MUFU.RCP R25, R28 ;  /* 0x0000001c00197308 */ /* 0x000e760000001000 */
[----:B------:R-:W-:Y:S01]  /*0a70*/  @P1 FMUL R22, R22, 0.25 ;  /* 0x3e80000016161820 */ /* 0x000fe20000400000 */
[----:B-1----:R-:W-:-:S03]  /*0a80*/  FMUL R7, R25, R26 ;  /* 0x0000001a19077220 */ /* 0x002fc60000400000 */
[----:B------:R-:W1:Y:S01]  /*0a90*/  MUFU.RCP R25, R22 ;  /* 0x0000001600197308 */ /* 0x000e620000001000 */
[----:B------:R-:W-:Y:S01]  /*0aa0*/  FADD R8, R9, 1.00000001335143196e-10 ;  /* 0x2edbe6ff09087421 */ /* 0x000fe20000000000 */
[----:B------:R-:W-:Y:S01]  /*0ab0*/  LDS R26, [R0+0x1008] ;  /* 0x00100800001a7984 */ /* 0x000fe20000000800 */
[----:B0-----:R-:W-:-:S04]  /*0ac0*/  @P1 FMUL R24, R24, 0.25 ;  /* 0x3e80000018181820 */ /* 0x001fc80000400000 */
[----:B-1----:R-:W-:Y:S02]  /*0ad0*/  FMUL R24, R25, R24 ;  /* 0x0000001819187220 */ /* 0x002fe40000400000 */
[----:B------:R-:W0:Y:S01]  /*0ae0*/  LDS R25, [R0+0x1004] ;  /* 0x0010040000197984 */ /* 0x000e220000000800 */
[----:B------:R-:W-:Y:S01]  /*0af0*/  FSETP.GT.AND P1, PT, R8, 8.50705917302346158658e+37, PT ;  /* 0x7e8000000800780b */ /* 0x000fe20003f24000 */
[----:B------:R-:W1:-:S12]  /*0b00*/  MUFU.SQRT R11, R11 ;  /* 0x0000000b000b7308 */ /* 0x000e580000002000 */
[----:B------:R-:W-:-:S06]  /*0b10*/  @P1 FMUL R8, R8, 0.25 ;  /* 0x3e80000008081820 */ /* 0x000fcc0000400000 */
[----:B------:R-:W2:Y:S01]  /*0b20*/  MUFU.RCP R8, R8 ;  /* 0x0000000800087308 */ /* 0x000ea20000001000 */
[----:B-1----:R-:W-:-:S05]  /*0b30*/  FADD R9, R11, 1.00000001335143196e-10 ;  /* 0x2edbe6ff0b097421 */ /* 0x002fca0000000000 */
[----:B------:R-:W-:Y:S02]  /*0b40*/  FSETP.GT.AND P2, PT, R9, 8.50705917302346158658e+37, PT ;  /* 0x7e8000000900780b */ /* 0x000fe40003f44000 */
[----:B------:R-:W1:Y:S01]  /*0b50*/  MUFU.SQRT R10, R10 ;  /* 0x0000000a000a7308 */ /* 0x000e620000002000 */
[----:B0-----:R-:W-:-:S04]  /*0b60*/  @P1 FMUL R25, R25, 0.25 ;  /* 0x3e80000019191820 */ /* 0x001fc80000400000 */
[----:B--2---:R-:W-:Y:S01]  /*0b70*/  FMUL R25, R8, R25 ;  /* 0x0000001908197220 */ /* 0x004fe20000400000 */
[----:B------:R-:W-:-:S05]  /*0b80*/  LOP3.LUT R8, R2, 0x800, RZ, 0xfc, !PT ;  /* 0x0000080002087812 */ /* 0x000fca00078efcff */
[----:B------:R-:W-:Y:S01]  /*0b90*/  @P2 FMUL R9, R9, 0.25 ;  /* 0x3e80000009092820 */ /* 0x000fe20000400000 */
[----:B------:R-:W-:Y:S01]  /*0ba0*/  SHF.R.U32.HI R8, RZ, 0x6, R8 ;  /* 0x00000006ff087819 */ /* 0x000fe20000011608 */
[----:B-1----:R-:W-:-:S03]  /*0bb0*/  FADD R22, R10, 1.00000001335143196e-10 ;  /* 0x2edbe6ff0a167421 */ /* 0x002fc60000000000 */
[----:B------:R-:W-:Y:S01]  /*0bc0*/  LOP3.LUT R8, R8, 0x2c, RZ, 0xc0, !PT ;  /* 0x0000002c08087812 */ /* 0x000fe200078ec0ff */
[----:B------:R0:W1:Y:S01]  /*0bd0*/  MUFU.RCP R10, R9 ;  /* 0x00000009000a7308 */ /* 0x0000620000001000 */
[----:B------:R-:W-:Y:S02]  /*0be0*/  FSETP.GT.AND P1, PT, R22, 8.50705917302346158658e+37, PT ;  /* 0x7e8000001600780b */ /* 0x000fe40003f24000 */
[----:B0-----:R-:W-:-:S05]  /*0bf0*/  IADD3 R9, R8, UR4, RZ ;  /* 0x0000000408097c10 */ /* 0x001fca000fffe0ff */
[----:B------:R-:W0:Y:S01]  /*0c00*/  MUFU.SQRT R12, R12 ;  /* 0x0000000c000c7308 */ /* 0x000e220000002000 */
[----:B------:R-:W-:Y:S02]  /*0c10*/  IMAD R28, R2, 0x4, R9 ;  /* 0x00000004021c7824 */ /* 0x000fe400078e0209 */
[----:B------:R-:W-:-:S03]  /*0c20*/  @P2 FMUL R27, R27, 0.25 ;  /* 0x3e8000001b1b2820 */ /* 0x000fc60000400000 */
[----:B------:R-:W2:Y:S01]  /*0c30*/  LDS R8, [R28+0x2000] ;  /* 0x002000001c087984 */ /* 0x000ea20000000800 */
[----:B-1----:R-:W-:Y:S01]  /*0c40*/  FMUL R27, R10, R27 ;  /* 0x0000001b0a1b7220 */ /* 0x002fe20000400000 */
[----:B------:R-:W-:Y:S01]  /*0c50*/  @P1 FMUL R22, R22, 0.25 ;  /* 0x3e80000016161820 */ /* 0x000fe20000400000 */
[----:B0-----:R-:W-:Y:S01]  /*0c60*/  FADD R10, R12, 1.00000001335143196e-10 ;  /* 0x2edbe6ff0c0a7421 */ /* 0x001fe20000000000 */
[----:B------:R-:W-:-:S04]  /*0c70*/  @P1 FMUL R26, R26, 0.25 ;  /* 0x3e8000001a1a1820 */ /* 0x000fc80000400000 */
[----:B------:R-:W-:Y:S01]  /*0c80*/  FSETP.GT.AND P1, PT, R10, 8.50705917302346158658e+37, PT ;  /* 0x7e8000000a00780b */ /* 0x000fe20003f24000 */
[----:B------:R-:W0:-:S12]  /*0c90*/  MUFU.SQRT R13, R13 ;  /* 0x0000000d000d7308 */ /* 0x000e180000002000 */
[----:B------:R-:W-:-:S04]  /*0ca0*/  @P1 FMUL R10, R10, 0.25 ;  /* 0x3e8000000a0a1820 */ /* 0x000fc80000400000 */
[----:B------:R1:W3:Y:S01]  /*0cb0*/  MUFU.RCP R9, R10 ;  /* 0x0000000a00097308 */ /* 0x0002e20000001000 */
[----:B0-----:R-:W-:Y:S01]  /*0cc0*/  FADD R12, R13, 1.00000001335143196e-10 ;  /* 0x2edbe6ff0d0c7421 */ /* 0x001fe20000000000 */
[----:B------:R-:W-:Y:S01]  /*0cd0*/  LOP3.LUT R0, R2, 0xc00, RZ, 0xfc, !PT ;  /* 0x00000c0002007812 */ /* 0x000fe200078efcff */
[----:B--2---:R-:W-:-:S05]  /*0ce0*/  @P1 FMUL R8, R8, 0.25 ;  /* 0x3e80000008081820 */ /* 0x004fca0000400000 */
[----:B------:R-:W-:Y:S01]  /*0cf0*/  MUFU.SQRT R14, R14 ;  /* 0x0000000e000e7308 */ /* 0x000fe20000002000 */
[----:B-1----:R-:W-:Y:S01]  /*0d00*/  LDS R10, [R28+0x2008] ;  /* 0x002008001c0a7984 */ /* 0x002fe20000000800 */
[----:B---3--:R-:W-:-:S03]  /*0d10*/  FMUL R8, R9, R8 ;  /* 0x0000000809087220 */ /* 0x008fc60000400000 */
[----:B------:R-:W0:Y:S01]  /*0d20*/  LDS R9, [R28+0x2004] ;  /* 0x002004001c097984 */ /* 0x000e220000000800 */
[----:B------:R-:W-:Y:S02]  /*0d30*/  FSETP.GT.AND P1, PT, R12, 8.50705917302346158658e+37, PT ;  /* 0x7e8000000c00780b */ /* 0x000fe40003f24000 */
[----:B------:R-:W-:-:S04]  /*0d40*/  SHF.R.U32.HI R0, RZ, 0x6, R0 ;  /* 0x00000006ff007819 */ /* 0x000fc80000011600 */
[----:B------:R-:W-:-:S07]  /*0d50*/  LOP3.LUT R0, R0, 0x3c, RZ, 0xc0, !PT ;  /* 0x0000003c00007812 */ /* 0x000fce00078ec0ff */
[----:B------:R-:W-:-:S06]  /*0d60*/  @P1 FMUL R12, R12, 0.25 ;  /* 0x3e8000000c0c1820 */ /* 0x000fcc0000400000 */
[----:B------:R-:W1:Y:S01]  /*0d70*/  MUFU.RCP R12, R12 ;  /* 0x0000000c000c7308 */ /* 0x000e620000001000 */
[----:B------:R-:W-:-:S05]  /*0d80*/  VIADD R11, R0, UR4 ;  /* 0x00000004000b7c36 */ /* 0x000fca0008000000 */
[----:B------:R-:W-:Y:S02]  /*0d90*/  LEA R0, R2, R11, 0x2 ;  /* 0x0000000b02007211 */ /* 0x000fe400078e10ff */
[----:B------:R-:W2:Y:S01]  /*0da0*/  MUFU.SQRT R15, R15 ;  /* 0x0000000f000f7308 */ /* 0x000ea20000002000 */
[----:B------:R3:W5:Y:S01]  /*0db0*/  LDS R11, [R28+0x200c] ;  /* 0x00200c001c0b7984 */ /* 0x0007620000000800 */
[----:B0-----:R-:W-:-:S04]  /*0dc0*/  @P1 FMUL R9, R9, 0.25 ;  /* 0x3e80000009091820 */ /* 0x001fc80000400000 */
[----:B-1----:R-:W-:Y:S02]  /*0dd0*/  FMUL R9, R12, R9 ;  /* 0x000000090c097220 */ /* 0x002fe40000400000 */
[----:B------:R-:W0:Y:S01]  /*0de0*/  LDS R12, [R0+0x3000] ;  /* 0x00300000000c7984 */ /* 0x000e220000000800 */
[----:B------:R-:W1:Y:S01]  /*0df0*/  MUFU.RCP R22, R22 ;  /* 0x0000001600167308 */ /* 0x000e620000001000 */
[----:B------:R-:W-:Y:S01]  /*0e00*/  FADD R14, R14, 1.00000001335143196e-10 ;  /* 0x2edbe6ff0e0e7421 */ /* 0x000fe20000000000 */
[----:B--2---:R-:W-:-:S04]  /*0e10*/  FADD R2, R15, 1.00000001335143196e-10 ;  /* 0x2edbe6ff0f027421 */ /* 0x004fc80000000000 */
[----:B------:R-:W-:Y:S02]  /*0e20*/  FSETP.GT.AND P1, PT, R14, 8.50705917302346158658e+37, PT ;  /* 0x7e8000000e00780b */ /* 0x000fe40003f24000 */
[----:B------:R-:W-:Y:S01]  /*0e30*/  FSETP.GT.AND P2, PT, R2, 8.50705917302346158658e+37, PT ;  /* 0x7e8000000200780b */ /* 0x000fe20003f44000 */
[----:B----4-:R-:W2:Y:S08]  /*0e40*/  MUFU.SQRT R16, R16 ;  /* 0x0000001000107308 */ /* 0x010eb00000002000 */
[----:B------:R-:W3:Y:S01]  /*0e50*/  MUFU.SQRT R17, R17 ;  /* 0x0000001100117308 */ /* 0x000ee20000002000 */
[----:B-1----:R-:W-:Y:S01]  /*0e60*/  FMUL R26, R22, R26 ;  /* 0x0000001a161a7220 */ /* 0x002fe20000400000 */
[----:B------:R-:W-:-:S02]  /*0e70*/  @P1 FMUL R14, R14, 0.25 ;  /* 0x3e8000000e0e1820 */ /* 0x000fc40000400000 */
[----:B------:R-:W-:Y:S01]  /*0e80*/  @P2 FMUL R2, R2, 0.25 ;  /* 0x3e80000002022820 */ /* 0x000fe20000400000 */
[----:B--2---:R-:W-:-:S03]  /*0e90*/  FADD R22, R16, 1.00000001335143196e-10 ;  /* 0x2edbe6ff10167421 */ /* 0x004fc60000000000 */
[----:B------:R-:W1:Y:S01]  /*0ea0*/  MUFU.SQRT R18, R18 ;  /* 0x0000001200127308 */ /* 0x000e620000002000 */
[--C-:B------:R-:W-:Y:S01]  /*0eb0*/  IMAD R13, R3, 0x100, R20.reuse ;  /* 0x00000100030d7824 */ /* 0x100fe200078e0214 */
[----:B------:R-:W-:Y:S01]  /*0ec0*/  LEA R21, R21, R20, 0x8 ;  /* 0x0000001415157211 */ /* 0x000fe200078e40ff */
[----:B------:R-:W-:-:S05]  /*0ed0*/  IMAD R23, R23, 0x100, R20 ;  /* 0x0000010017177824 */ /* 0x000fca00078e0214 */
[----:B------:R-:W2:Y:S01]  /*0ee0*/  MUFU.SQRT R19, R19 ;  /* 0x0000001300137308 */ /* 0x000ea20000002000 */
[----:B------:R-:W-:Y:S01]  /*0ef0*/  FSETP.GT.AND P3, PT, R22, 8.50705917302346158658e+37, PT ;  /* 0x7e8000001600780b */ /* 0x000fe20003f64000 */
[----:B------:R-:W-:Y:S02]  /*0f00*/  IMAD R29, R29, 0x100, R20 ;  /* 0x000001001d1d7824 */ /* 0x000fe400078e0214 */
[----:B---3--:R-:W-:Y:S01]  /*0f10*/  FADD R28, R17, 1.00000001335143196e-10 ;  /* 0x2edbe6ff111c7421 */ /* 0x008fe20000000000 */
[----:B------:R-:W3:Y:S04]  /*0f20*/  LDS R20, [R0+0x3004] ;  /* 0x0030040000147984 */ /* 0x000ee80000000800 */
[----:B------:R-:W4:Y:S01]  /*0f30*/  LDS R16, [R0+0x3008] ;  /* 0x0030080000107984 */ /* 0x000f220000000800 */
[----:B------:R-:W0:Y:S03]  /*0f40*/  MUFU.RCP R15, R14 ;  /* 0x0000000e000f7308 */ /* 0x000e260000001000 */
[----:B------:R0:W3:Y:S05]  /*0f50*/  LDS R17, [R0+0x300c] ;  /* 0x00300c0000117984 */ /* 0x0000ea0000000800 */
[----:B------:R0:W5:Y:S01]  /*0f60*/  MUFU.RCP R14, R2 ;  /* 0x00000002000e7308 */ /* 0x0001620000001000 */
[----:B-1----:R-:W-:Y:S01]  /*0f70*/  FADD R18, R18, 1.00000001335143196e-10 ;  /* 0x2edbe6ff12127421 */ /* 0x002fe20000000000 */
[----:B--2---:R-:W-:Y:S01]  /*0f80*/  FADD R19, R19, 1.00000001335143196e-10 ;  /* 0x2edbe6ff13137421 */ /* 0x004fe20000000000 */
[----:B------:R-:W-:Y:S01]  /*0f90*/  @P1 FMUL R10, R10, 0.25 ;  /* 0x3e8000000a0a1820 */ /* 0x000fe20000400000 */
[----:B0-----:R-:W0:Y:S01]  /*0fa0*/  LDC.64 R2, c[0x0][0x220] ;  /* 0x00008800ff027b82 */ /* 0x001e220000000a00 */
[----:B------:R-:W-:Y:S01]  /*0fb0*/  FSETP.GT.AND P1, PT, R28, 8.50705917302346158658e+37, PT ;  /* 0x7e8000001c00780b */ /* 0x000fe20003f24000 */
[----:B------:R-:W-:Y:S01]  /*0fc0*/  @P3 FMUL R22, R22, 0.25 ;  /* 0x3e80000016163820 */ /* 0x000fe20000400000 */
[----:B-----5:R-:W-:Y:S01]  /*0fd0*/  @P2 FMUL R11, R11, 0.25 ;  /* 0x3e8000000b0b2820 */ /* 0x020fe20000400000 */
[----:B------:R-:W-:Y:S01]  /*0fe0*/  @P3 FMUL R12, R12, 0.25 ;  /* 0x3e8000000c0c3820 */ /* 0x000fe20000400000 */
[----:B------:R-:W-:-:S02]  /*0ff0*/  FSETP.GT.AND P2, PT, R18, 8.50705917302346158658e+37, PT ;  /* 0x7e8000001200780b */ /* 0x000fc40003f44000 */
[----:B------:R-:W-:Y:S01]  /*1000*/  FSETP.GT.AND P3, PT, R19, 8.50705917302346158658e+37, PT ;  /* 0x7e8000001300780b */ /* 0x000fe20003f64000 */
[----:B------:R-:W1:Y:S01]  /*1010*/  MUFU.RCP R22, R22 ;  /* 0x0000001600167308 */ /* 0x000e620000001000 */
[----:B------:R-:W-:Y:S01]  /*1020*/  FMUL R10, R15, R10 ;  /* 0x0000000a0f0a7220 */ /* 0x000fe20000400000 */
[----:B------:R-:W-:-:S04]  /*1030*/  FMUL R11, R14, R11 ;  /* 0x0000000b0e0b7220 */ /* 0x000fc80000400000 */
[----:B------:R-:W-:-:S04]  /*1040*/  @P1 FMUL R28, R28, 0.25 ;  /* 0x3e8000001c1c1820 */ /* 0x000fc80000400000 */
[----:B------:R-:W-:Y:S02]  /*1050*/  @P2 FMUL R18, R18, 0.25 ;  /* 0x3e80000012122820 */ /* 0x000fe40000400000 */
[----:B------:R-:W-:Y:S02]  /*1060*/  @P3 FMUL R19, R19, 0.25 ;  /* 0x3e80000013133820 */ /* 0x000fe40000400000 */
[----:B------:R-:W-:Y:S01]  /*1070*/  MUFU.RCP R0, R18 ;  /* 0x0000001200007308 */ /* 0x000fe20000001000 */
[----:B0-----:R-:W-:-:S07]  /*1080*/  IMAD.WIDE R14, R13, 0x4, R2 ;  /* 0x000000040d0e7825 */ /* 0x001fce00078e0202 */
[----:B------:R-:W0:Y:S01]  /*1090*/  MUFU.RCP R13, R28 ;  /* 0x0000001c000d7308 */ /* 0x000e220000001000 */
[----:B-1----:R-:W-:-:S07]  /*10a0*/  FMUL R12, R22, R12 ;  /* 0x0000000c160c7220 */ /* 0x002fce0000400000 */
[----:B------:R1:W2:Y:S01]  /*10b0*/  MUFU.RCP R28, R19 ;  /* 0x00000013001c7308 */ /* 0x0002a20000001000 */
[----:B------:R5:W-:Y:S01]  /*10c0*/  @!P0 STG.E.128 desc[UR6][R14.64], R4 ;  /* 0x000000040e008986 */ /* 0x000be2000c101d06 */
[----:B---3--:R-:W-:Y:S01]  /*10d0*/  @P1 FMUL R20, R20, 0.25 ;  /* 0x3e80000014141820 */ /* 0x008fe20000400000 */
[----:B----4-:R-:W-:Y:S01]  /*10e0*/  @P2 FMUL R16, R16, 0.25 ;  /* 0x3e80000010102820 */ /* 0x010fe20000400000 */
[----:B------:R-:W-:Y:S01]  /*10f0*/  @P3 FMUL R17, R17, 0.25 ;  /* 0x3e80000011113820 */ /* 0x000fe20000400000 */
[----:B-1----:R-:W-:-:S04]  /*1100*/  IMAD.WIDE R18, R23, 0x4, R2 ;  /* 0x0000000417127825 */ /* 0x002fc800078e0202 */
[--C-:B------:R-:W-:Y:S01]  /*1110*/  IMAD.WIDE R22, R21, 0x4, R2.reuse ;  /* 0x0000000415167825 */ /* 0x100fe200078e0202 */
[----:B------:R1:W-:Y:S03]  /*1120*/  @!P0 STG.E.128 desc[UR6][R18.64], R24 ;  /* 0x0000001812008986 */ /* 0x0003e6000c101d06 */
[----:B0-----:R-:W-:Y:S01]  /*1130*/  FMUL R13, R13, R20 ;  /* 0x000000140d0d7220 */ /* 0x001fe20000400000 */
[----:B------:R1:W-:Y:S01]  /*1140*/  @!P0 STG.E.128 desc[UR6][R22.64], R8 ;  /* 0x0000000816008986 */ /* 0x0003e2000c101d06 */
[----:B------:R-:W-:-:S04]  /*1150*/  IMAD.WIDE R2, R29, 0x4, R2 ;  /* 0x000000041d027825 */ /* 0x000fc800078e0202 */
[----:B-----5:R-:W-:Y:S01]  /*1160*/  FMUL R14, R0, R16 ;  /* 0x00000010000e7220 */ /* 0x020fe20000400000 */
[----:B--2---:R-:W-:Y:S01]  /*1170*/  FMUL R15, R28, R17 ;  /* 0x000000111c0f7220 */ /* 0x004fe20000400000 */
[----:B------:R-:W-:Y:S06]  /*1180*/  @P0 EXIT ;  /* 0x000000000000094d */ /* 0x000fec0003800000 */
[----:B------:R-:W-:Y:S01]  /*1190*/  STG.E.128 desc[UR6][R2.64], R12 ;  /* 0x0000000c02007986 */ /* 0x000fe2000c101d06 */
[----:B------:R-:W-:Y:S05]  /*11a0*/  EXIT ;  /* 0x000000000000794d */ /* 0x000fea0003800000 */
.L_x_0:
[----:B------:R-:W-:-:S00]  /*11b0*/  BRA `(.L_x_0) ;  /* 0xfffffffc00fc7947 */ /* 0x000fc0000383ffff */
[----:B------:R-:W-:-:S00]  /*11c0*/  NOP ;  /* 0x0000000000007918 */ /* 0x000fc00000000000 */
        /* <DEDUP_REMOVED lines=11> */
.L_x_1:


//--------------------- .nv.global.init           --------------------------
	.section	.nv.global.init,"aw",@progbits
.nv.global.init:
	.type		_$_str,@object
	.size		_$_str,(_$_str_$_2 - _$_str)
_$_str:
        /*0000*/ 	.byte	0x5f, 0x5f, 0x43, 0x55, 0x44, 0x41, 0x5f, 0x46, 0x54, 0x5a, 0x00
	.type		_$_str_$_2,@object
	.size		_$_str_$_2,(.L_1 - _$_str_$_2)
_$_str_$_2:
        /*000b*/ 	.byte	0x5f, 0x5f, 0x43, 0x55, 0x44, 0x41, 0x5f, 0x50, 0x52, 0x45, 0x43, 0x5f, 0x53, 0x51, 0x52, 0x54
        /*001b*/ 	.byte	0x00
.L_1:


//--------------------- .nv.shared.triton_poi_fused_add_div_sqrt_18 --------------------------
	.section	.nv.shared.triton_poi_fused_add_div_sqrt_18,"aw",@nobits
	.sectionflags	@""
	.align	16
	.zero		1024


//--------------------- .nv.constant0.triton_poi_fused_add_div_sqrt_18 --------------------------
	.section	.nv.constant0.triton_poi_fused_add_div_sqrt_18,"a",@progbits
	.sectionflags	@""
	.align	4
.nv.constant0.triton_poi_fused_add_div_sqrt_18:
	.zero		560
